//
// Generated by NVIDIA NVVM Compiler
//
// Compiler Build ID: CL-36424714
// Cuda compilation tools, release 13.0, V13.0.88
// Based on NVVM 20.0.0
//

.version 9.0
.target sm_100
.address_size 64

	// .globl	_Z19game_of_life_kernelPKmPmiii

.visible .entry _Z19game_of_life_kernelPKmPmiii(
	.param .u64 .ptr .align 1 _Z19game_of_life_kernelPKmPmiii_param_0,
	.param .u64 .ptr .align 1 _Z19game_of_life_kernelPKmPmiii_param_1,
	.param .u32 _Z19game_of_life_kernelPKmPmiii_param_2,
	.param .u32 _Z19game_of_life_kernelPKmPmiii_param_3,
	.param .u32 _Z19game_of_life_kernelPKmPmiii_param_4
)
{
	.reg .pred 	%p<45>;
	.reg .b32 	%r<142>;
	.reg .b64 	%rd<96>;

	ld.param.u64 	%rd21, [_Z19game_of_life_kernelPKmPmiii_param_0];
	ld.param.u32 	%r37, [_Z19game_of_life_kernelPKmPmiii_param_2];
	ld.param.u32 	%r38, [_Z19game_of_life_kernelPKmPmiii_param_3];
	ld.param.u32 	%r39, [_Z19game_of_life_kernelPKmPmiii_param_4];
	cvta.to.global.u64 	%rd1, %rd21;
	mov.u32 	%r40, %ctaid.x;
	mov.u32 	%r41, %ntid.x;
	mov.u32 	%r42, %tid.x;
	mad.lo.s32 	%r1, %r40, %r41, %r42;
	setp.ge.s32 	%p9, %r1, %r39;
	@%p9 bra 	$L__BB0_27;
	div.s32 	%r2, %r1, %r38;
	mul.lo.s32 	%r43, %r2, %r38;
	sub.s32 	%r3, %r1, %r43;
	add.s32 	%r44, %r2, -1;
	mul.lo.s32 	%r4, %r44, %r38;
	cvt.s64.s32 	%rd22, %r4;
	cvt.s64.s32 	%rd23, %r3;
	add.s64 	%rd24, %rd23, %rd22;
	shl.b64 	%rd25, %rd24, 3;
	add.s64 	%rd2, %rd1, %rd25;
	min.s32 	%r45, %r2, %r3;
	setp.lt.s32 	%p10, %r45, 1;
	@%p10 bra 	$L__BB0_3;
	ld.global.nc.u64 	%rd27, [%rd2+-8];
	shr.u64 	%rd28, %rd27, 63;
	cvt.u32.u64 	%r135, %rd28;
	bra.uni 	$L__BB0_4;
$L__BB0_3:
	setp.lt.s32 	%p11, %r2, 1;
	mov.b64 	%rd92, 0;
	mov.b32 	%r135, 0;
	@%p11 bra 	$L__BB0_5;
$L__BB0_4:
	add.s32 	%r47, %r4, %r3;
	mul.wide.s32 	%rd29, %r47, 8;
	add.s64 	%rd30, %rd1, %rd29;
	ld.global.nc.u64 	%rd92, [%rd30];
$L__BB0_5:
	setp.lt.s32 	%p12, %r2, 1;
	add.s32 	%r8, %r38, -1;
	setp.ge.s32 	%p13, %r3, %r8;
	mov.b32 	%r136, 0;
	or.pred  	%p14, %p12, %p13;
	@%p14 bra 	$L__BB0_7;
	ld.global.nc.u32 	%r49, [%rd2+8];
	and.b32  	%r136, %r49, 1;
$L__BB0_7:
	setp.lt.s32 	%p15, %r3, 1;
	mov.b32 	%r137, 0;
	@%p15 bra 	$L__BB0_9;
	cvt.s64.s32 	%rd31, %r43;
	cvt.u64.u32 	%rd32, %r3;
	add.s64 	%rd33, %rd32, %rd31;
	shl.b64 	%rd34, %rd33, 3;
	add.s64 	%rd35, %rd1, %rd34;
	ld.global.nc.u64 	%rd36, [%rd35+-8];
	shr.u64 	%rd37, %rd36, 63;
	cvt.u32.u64 	%r137, %rd37;
$L__BB0_9:
	setp.ge.s32 	%p16, %r3, %r8;
	add.s32 	%r53, %r43, %r3;
	mul.wide.s32 	%rd38, %r53, 8;
	add.s64 	%rd5, %rd1, %rd38;
	ld.global.nc.u64 	%rd6, [%rd5];
	mov.b32 	%r138, 0;
	@%p16 bra 	$L__BB0_11;
	ld.global.nc.u32 	%r54, [%rd5+8];
	and.b32  	%r138, %r54, 1;
$L__BB0_11:
	setp.lt.s32 	%p17, %r3, 1;
	add.s32 	%r16, %r37, -1;
	setp.ge.s32 	%p18, %r2, %r16;
	mov.b32 	%r139, 0;
	or.pred  	%p19, %p18, %p17;
	@%p19 bra 	$L__BB0_13;
	add.s32 	%r56, %r43, %r38;
	cvt.s64.s32 	%rd39, %r56;
	cvt.u64.u32 	%rd40, %r3;
	add.s64 	%rd41, %rd40, %rd39;
	shl.b64 	%rd42, %rd41, 3;
	add.s64 	%rd43, %rd1, %rd42;
	ld.global.nc.u64 	%rd44, [%rd43+-8];
	shr.u64 	%rd45, %rd44, 63;
	cvt.u32.u64 	%r139, %rd45;
$L__BB0_13:
	setp.ge.s32 	%p20, %r2, %r16;
	mov.b32 	%r140, 0;
	mov.b64 	%rd93, 0;
	@%p20 bra 	$L__BB0_16;
	setp.ge.s32 	%p21, %r3, %r8;
	mul.wide.s32 	%rd47, %r38, 8;
	add.s64 	%rd7, %rd5, %rd47;
	ld.global.nc.u64 	%rd93, [%rd7];
	@%p21 bra 	$L__BB0_16;
	ld.global.nc.u32 	%r59, [%rd7+8];
	and.b32  	%r140, %r59, 1;
$L__BB0_16:
	mov.b64 	%rd95, 0;
	mov.b32 	%r141, 0;
	mov.b64 	%rd94, 4;
$L__BB0_17:
	add.s32 	%r61, %r141, -1;
	setp.eq.s32 	%p23, %r61, -1;
	shr.u64 	%rd50, %rd92, %r61;
	cvt.u32.u64 	%r62, %rd50;
	and.b32  	%r63, %r62, 1;
	selp.b32 	%r64, %r135, %r63, %p23;
	add.s64 	%rd12, %rd94, -4;
	cvt.u32.u64 	%r65, %rd12;
	shr.u64 	%rd51, %rd92, %r65;
	cvt.u32.u64 	%r66, %rd51;
	and.b32  	%r22, %r66, 1;
	cvt.u32.u64 	%r67, %rd94;
	add.s32 	%r68, %r67, -3;
	shr.u64 	%rd52, %rd92, %r68;
	cvt.u32.u64 	%r69, %rd52;
	and.b32  	%r23, %r69, 1;
	shr.u64 	%rd53, %rd6, %r61;
	cvt.u32.u64 	%r70, %rd53;
	and.b32  	%r71, %r70, 1;
	selp.b32 	%r72, %r137, %r71, %p23;
	shr.u64 	%rd54, %rd6, %r68;
	cvt.u32.u64 	%r73, %rd54;
	and.b32  	%r24, %r73, 1;
	shr.u64 	%rd55, %rd93, %r61;
	cvt.u32.u64 	%r74, %rd55;
	and.b32  	%r75, %r74, 1;
	selp.b32 	%r76, %r139, %r75, %p23;
	shr.u64 	%rd56, %rd93, %r65;
	cvt.u32.u64 	%r77, %rd56;
	and.b32  	%r25, %r77, 1;
	shr.u64 	%rd57, %rd93, %r68;
	cvt.u32.u64 	%r78, %rd57;
	and.b32  	%r26, %r78, 1;
	add.s32 	%r79, %r25, %r22;
	add.s32 	%r80, %r79, %r64;
	add.s32 	%r81, %r80, %r23;
	add.s32 	%r82, %r81, %r72;
	add.s32 	%r83, %r82, %r24;
	add.s32 	%r84, %r83, %r76;
	add.s32 	%r27, %r84, %r26;
	setp.eq.s32 	%p24, %r27, 3;
	mov.pred 	%p41, -1;
	@%p24 bra 	$L__BB0_19;
	shr.u64 	%rd58, %rd6, %r65;
	and.b64  	%rd59, %rd58, 1;
	setp.eq.b64 	%p25, %rd59, 1;
	setp.eq.s32 	%p26, %r27, 2;
	and.pred  	%p41, %p25, %p26;
$L__BB0_19:
	mov.b64 	%rd60, 1;
	shl.b64 	%rd61, %rd60, %r65;
	selp.b64 	%rd62, %rd61, 0, %p41;
	or.b64  	%rd13, %rd62, %rd95;
	add.s64 	%rd14, %rd94, -2;
	cvt.u32.u64 	%r87, %rd14;
	shr.u64 	%rd63, %rd92, %r87;
	cvt.u32.u64 	%r88, %rd63;
	and.b32  	%r28, %r88, 1;
	shr.u64 	%rd64, %rd6, %r65;
	cvt.u32.u64 	%r89, %rd64;
	and.b32  	%r90, %r89, 1;
	shr.u64 	%rd65, %rd6, %r87;
	cvt.u32.u64 	%r91, %rd65;
	and.b32  	%r29, %r91, 1;
	shr.u64 	%rd66, %rd93, %r87;
	cvt.u32.u64 	%r92, %rd66;
	and.b32  	%r30, %r92, 1;
	add.s32 	%r93, %r26, %r23;
	add.s32 	%r94, %r93, %r22;
	add.s32 	%r95, %r94, %r28;
	add.s32 	%r96, %r95, %r90;
	add.s32 	%r97, %r96, %r29;
	add.s32 	%r98, %r97, %r25;
	add.s32 	%r31, %r98, %r30;
	setp.eq.s32 	%p28, %r31, 3;
	mov.pred 	%p42, -1;
	@%p28 bra 	$L__BB0_21;
	shr.u64 	%rd67, %rd6, %r68;
	and.b64  	%rd68, %rd67, 1;
	setp.eq.b64 	%p29, %rd68, 1;
	setp.eq.s32 	%p30, %r31, 2;
	and.pred  	%p42, %p29, %p30;
$L__BB0_21:
	cvt.u32.u64 	%r101, %rd94;
	add.s32 	%r102, %r101, -3;
	mov.b64 	%rd69, 1;
	shl.b64 	%rd70, %rd69, %r102;
	selp.b64 	%rd71, %rd70, 0, %p42;
	or.b64  	%rd15, %rd71, %rd13;
	add.s64 	%rd16, %rd94, -1;
	cvt.u32.u64 	%r103, %rd16;
	shr.u64 	%rd72, %rd92, %r103;
	cvt.u32.u64 	%r104, %rd72;
	and.b32  	%r32, %r104, 1;
	shr.u64 	%rd73, %rd6, %r103;
	cvt.u32.u64 	%r105, %rd73;
	and.b32  	%r106, %r105, 1;
	shr.u64 	%rd74, %rd93, %r103;
	cvt.u32.u64 	%r107, %rd74;
	and.b32  	%r33, %r107, 1;
	add.s32 	%r108, %r30, %r28;
	add.s32 	%r109, %r108, %r23;
	add.s32 	%r110, %r109, %r32;
	add.s32 	%r111, %r110, %r24;
	add.s32 	%r112, %r111, %r106;
	add.s32 	%r113, %r112, %r26;
	add.s32 	%r34, %r113, %r33;
	setp.eq.s32 	%p32, %r34, 3;
	mov.pred 	%p43, -1;
	@%p32 bra 	$L__BB0_23;
	shr.u64 	%rd75, %rd6, %r87;
	and.b64  	%rd76, %rd75, 1;
	setp.eq.b64 	%p33, %rd76, 1;
	setp.eq.s32 	%p34, %r34, 2;
	and.pred  	%p43, %p33, %p34;
$L__BB0_23:
	mov.b64 	%rd77, 1;
	shl.b64 	%rd78, %rd77, %r87;
	selp.b64 	%rd79, %rd78, 0, %p43;
	or.b64  	%rd17, %rd79, %rd15;
	setp.eq.s32 	%p36, %r141, 60;
	add.s32 	%r141, %r141, 4;
	cvt.u32.u64 	%r116, %rd94;
	shr.u64 	%rd80, %rd92, %r116;
	cvt.u32.u64 	%r117, %rd80;
	and.b32  	%r118, %r117, 1;
	selp.b32 	%r119, %r136, %r118, %p36;
	shr.u64 	%rd81, %rd6, %r116;
	cvt.u32.u64 	%r120, %rd81;
	and.b32  	%r121, %r120, 1;
	selp.b32 	%r122, %r138, %r121, %p36;
	shr.u64 	%rd82, %rd93, %r116;
	cvt.u32.u64 	%r123, %rd82;
	and.b32  	%r124, %r123, 1;
	selp.b32 	%r125, %r140, %r124, %p36;
	add.s32 	%r126, %r33, %r32;
	add.s32 	%r127, %r126, %r28;
	add.s32 	%r128, %r127, %r119;
	add.s32 	%r129, %r128, %r29;
	add.s32 	%r130, %r129, %r122;
	add.s32 	%r131, %r130, %r30;
	add.s32 	%r36, %r131, %r125;
	setp.eq.s32 	%p37, %r36, 3;
	mov.pred 	%p44, -1;
	@%p37 bra 	$L__BB0_25;
	and.b64  	%rd84, %rd73, 1;
	setp.eq.b64 	%p38, %rd84, 1;
	setp.eq.s32 	%p39, %r36, 2;
	and.pred  	%p44, %p38, %p39;
$L__BB0_25:
	mov.b64 	%rd85, 1;
	shl.b64 	%rd86, %rd85, %r103;
	selp.b64 	%rd87, %rd86, 0, %p44;
	or.b64  	%rd95, %rd87, %rd17;
	add.s64 	%rd94, %rd94, 4;
	setp.ne.s32 	%p40, %r141, 64;
	@%p40 bra 	$L__BB0_17;
	ld.param.u64 	%rd91, [_Z19game_of_life_kernelPKmPmiii_param_1];
	cvta.to.global.u64 	%rd88, %rd91;
	mul.wide.s32 	%rd89, %r1, 8;
	add.s64 	%rd90, %rd88, %rd89;
	st.global.u64 	[%rd90], %rd95;
$L__BB0_27:
	ret;

}


// ===== COMPILED SASS (sm_100) =====

	.target	sm_100

	.elftype	@"ET_EXEC"


//--------------------- .note.nv.tkinfo           --------------------------
	.section	.note.nv.tkinfo,"",@"SHT_NOTE"
	.sectionflags	@"SHF_NOTE_NV_TKINFO"
	.tkinfo
        /*0018*/ 	.word	0x00000002
        /*0030*/ 	.string	""
        /*0030*/ 	.string	"ptxas"
        /*0030*/ 	.string	"Cuda compilation tools, release 13.0, V13.0.88"
        /*0030*/ 	.string	"Build cuda_13.0.r13.0/compiler.36424714_0"
        /*0030*/ 	.string	"-arch sm_100 -m 64 "



//--------------------- .note.nv.cuinfo           --------------------------
	.section	.note.nv.cuinfo,"",@"SHT_NOTE"
	.sectionflags	@"SHF_NOTE_NV_CUINFO"
        /*0018*/ 	.short	0x0002
        /*001a*/ 	.short	0x0064
        /*001c*/ 	.short	0x0082
	.zero		2


//--------------------- .nv.info                  --------------------------
	.section	.nv.info,"",@"SHT_CUDA_INFO"
	.align	4


	//----- nvinfo : EIATTR_REGCOUNT
	.align		4
        /*0000*/ 	.byte	0x04, 0x2f
        /*0002*/ 	.short	(.L_1 - .L_0)
	.align		4
.L_0:
        /*0004*/ 	.word	index@(_Z19game_of_life_kernelPKmPmiii)
        /*0008*/ 	.word	0x0000001e


	//----- nvinfo : EIATTR_FRAME_SIZE
	.align		4
.L_1:
        /*000c*/ 	.byte	0x04, 0x11
        /*000e*/ 	.short	(.L_3 - .L_2)
	.align		4
.L_2:
        /*0010*/ 	.word	index@(_Z19game_of_life_kernelPKmPmiii)
        /*0014*/ 	.word	0x00000000


	//----- nvinfo : EIATTR_MIN_STACK_SIZE
	.align		4
.L_3:
        /*0018*/ 	.byte	0x04, 0x12
        /*001a*/ 	.short	(.L_5 - .L_4)
	.align		4
.L_4:
        /*001c*/ 	.word	index@(_Z19game_of_life_kernelPKmPmiii)
        /*0020*/ 	.word	0x00000000
.L_5:


//--------------------- .nv.compat                --------------------------
	.section	.nv.compat,"",@"SHT_CUDA_COMPAT_INFO"
	.align	4
        /*0000*/ 	.byte	0x02, 0x09, 0x00, 0x00, 0x02, 0x02, 0x01, 0x00, 0x02, 0x05, 0x05, 0x00, 0x03, 0x07, 0x01, 0x01
        /*0010*/ 	.byte	0x02, 0x03, 0x00, 0x00, 0x02, 0x06, 0x01, 0x00, 0x04, 0x0b, 0x08, 0x00, 0x09, 0x00, 0x00, 0x00
        /*0020*/ 	.byte	0x00, 0x00, 0x00, 0x00


//--------------------- .nv.info._Z19game_of_life_kernelPKmPmiii --------------------------
	.section	.nv.info._Z19game_of_life_kernelPKmPmiii,"",@"SHT_CUDA_INFO"
	.sectionflags	@""
	.align	4


	//----- nvinfo : EIATTR_CUDA_API_VERSION
	.align		4
        /*0000*/ 	.byte	0x04, 0x37
        /*0002*/ 	.short	(.L_7 - .L_6)
.L_6:
        /*0004*/ 	.word	0x00000082


	//----- nvinfo : EIATTR_KPARAM_INFO
	.align		4
.L_7:
        /*0008*/ 	.byte	0x04, 0x17
        /*000a*/ 	.short	(.L_9 - .L_8)
.L_8:
        /*000c*/ 	.word	0x00000000
        /*0010*/ 	.short	0x0004
        /*0012*/ 	.short	0x0018
        /*0014*/ 	.byte	0x00, 0xf0, 0x11, 0x00


	//----- nvinfo : EIATTR_KPARAM_INFO
	.align		4
.L_9:
        /*0018*/ 	.byte	0x04, 0x17
        /*001a*/ 	.short	(.L_11 - .L_10)
.L_10:
        /*001c*/ 	.word	0x00000000
        /*0020*/ 	.short	0x0003
        /*0022*/ 	.short	0x0014
        /*0024*/ 	.byte	0x00, 0xf0, 0x11, 0x00


	//----- nvinfo : EIATTR_KPARAM_INFO
	.align		4
.L_11:
        /*0028*/ 	.byte	0x04, 0x17
        /*002a*/ 	.short	(.L_13 - .L_12)
.L_12:
        /*002c*/ 	.word	0x00000000
        /*0030*/ 	.short	0x0002
        /*0032*/ 	.short	0x0010
        /*0034*/ 	.byte	0x00, 0xf0, 0x11, 0x00


	//----- nvinfo : EIATTR_KPARAM_INFO
	.align		4
.L_13:
        /*0038*/ 	.byte	0x04, 0x17
        /*003a*/ 	.short	(.L_15 - .L_14)
.L_14:
        /*003c*/ 	.word	0x00000000
        /*0040*/ 	.short	0x0001
        /*0042*/ 	.short	0x0008
        /*0044*/ 	.byte	0x00, 0xf5, 0x21, 0x00


	//----- nvinfo : EIATTR_KPARAM_INFO
	.align		4
.L_15:
        /*0048*/ 	.byte	0x04, 0x17
        /*004a*/ 	.short	(.L_17 - .L_16)
.L_16:
        /*004c*/ 	.word	0x00000000
        /*0050*/ 	.short	0x0000
        /*0052*/ 	.short	0x0000
        /*0054*/ 	.byte	0x00, 0xf5, 0x21, 0x00


	//----- nvinfo : EIATTR_SPARSE_MMA_MASK
	.align		4
.L_17:
        /*0058*/ 	.byte	0x03, 0x50
        /*005a*/ 	.short	0x0000


	//----- nvinfo : EIATTR_MAXREG_COUNT
	.align		4
        /*005c*/ 	.byte	0x03, 0x1b
        /*005e*/ 	.short	0x00ff


	//----- nvinfo : EIATTR_MERCURY_ISA_VERSION
	.align		4
        /*0060*/ 	.byte	0x03, 0x5f
        /*0062*/ 	.short	0x0101


	//----- nvinfo : EIATTR_VRC_CTA_INIT_COUNT
	.align		4
        /*0064*/ 	.byte	0x02, 0x4a
	.zero		1
	.zero		1


	//----- nvinfo : EIATTR_EXIT_INSTR_OFFSETS
	.align		4
        /*0068*/ 	.byte	0x04, 0x1c
        /*006a*/ 	.short	(.L_19 - .L_18)


	//   ....[0]....
.L_18:
        /*006c*/ 	.word	0x00000070


	//   ....[1]....
        /*0070*/ 	.word	0x00000e10


	//----- nvinfo : EIATTR_CRS_STACK_SIZE
	.align		4
.L_19:
        /*0074*/ 	.byte	0x04, 0x1e
        /*0076*/ 	.short	(.L_21 - .L_20)
.L_20:
        /*0078*/ 	.word	0x00000000


	//----- nvinfo : EIATTR_CBANK_PARAM_SIZE
	.align		4
.L_21:
        /*007c*/ 	.byte	0x03, 0x19
        /*007e*/ 	.short	0x001c


	//----- nvinfo : EIATTR_PARAM_CBANK
	.align		4
        /*0080*/ 	.byte	0x04, 0x0a
        /*0082*/ 	.short	(.L_23 - .L_22)
	.align		4
.L_22:
        /*0084*/ 	.word	index@(.nv.constant0._Z19game_of_life_kernelPKmPmiii)
        /*0088*/ 	.short	0x0380
        /*008a*/ 	.short	0x001c


	//----- nvinfo : EIATTR_SW_WAR
	.align		4
.L_23:
        /*008c*/ 	.byte	0x04, 0x36
        /*008e*/ 	.short	(.L_25 - .L_24)
.L_24:
        /*0090*/ 	.word	0x00000008
.L_25:


//--------------------- .nv.callgraph             --------------------------
	.section	.nv.callgraph,"",@"SHT_CUDA_CALLGRAPH"
	.align	4
	.sectionentsize	8
	.align		4
        /*0000*/ 	.word	0x00000000
	.align		4
        /*0004*/ 	.word	0xffffffff
	.align		4
        /*0008*/ 	.word	0x00000000
	.align		4
        /*000c*/ 	.word	0xfffffffe
	.align		4
        /*0010*/ 	.word	0x00000000
	.align		4
        /*0014*/ 	.word	0xfffffffd
	.align		4
        /*0018*/ 	.word	0x00000000
	.align		4
        /*001c*/ 	.word	0xfffffffc


//--------------------- .text._Z19game_of_life_kernelPKmPmiii --------------------------
	.section	.text._Z19game_of_life_kernelPKmPmiii,"ax",@progbits
	.align	128
        .global         _Z19game_of_life_kernelPKmPmiii
        .type           _Z19game_of_life_kernelPKmPmiii,@function
        .size           _Z19game_of_life_kernelPKmPmiii,(.L_x_9 - _Z19game_of_life_kernelPKmPmiii)
        .other          _Z19game_of_life_kernelPKmPmiii,@"STO_CUDA_ENTRY STV_DEFAULT"
_Z19game_of_life_kernelPKmPmiii:
.text._Z19game_of_life_kernelPKmPmiii:
[----:B------:R-:W-:Y:S01]  /*0000*/  LDC R1, c[0x0][0x37c] ;  /* 0x0000df00ff017b82 */ /* 0x000fe20000000800 */
[----:B------:R-:W0:Y:S07]  /*0010*/  S2R R3, SR_TID.X ;  /* 0x0000000000037919 */ /* 0x000e2e0000002100 */
[----:B------:R-:W0:Y:S01]  /*0020*/  S2UR UR4, SR_CTAID.X ;  /* 0x00000000000479c3 */ /* 0x000e220000002500 */
[----:B------:R-:W1:Y:S07]  /*0030*/  LDCU UR5, c[0x0][0x398] ;  /* 0x00007300ff0577ac */ /* 0x000e6e0008000800 */
[----:B------:R-:W0:Y:S02]  /*0040*/  LDC R0, c[0x0][0x360] ;  /* 0x0000d800ff007b82 */ /* 0x000e240000000800 */
[----:B0-----:R-:W-:-:S05]  /*0050*/  IMAD R0, R0, UR4, R3 ;  /* 0x0000000400007c24 */ /* 0x001fca000f8e0203 */
[----:B-1----:R-:W-:-:S13]  /*0060*/  ISETP.GE.AND P0, PT, R0, UR5, PT ;  /* 0x0000000500007c0c */ /* 0x002fda000bf06270 */
[----:B------:R-:W-:Y:S05]  /*0070*/  @P0 EXIT ;  /* 0x000000000000094d */ /* 0x000fea0003800000 */
[----:B------:R-:W0:Y:S01]  /*0080*/  LDC R15, c[0x0][0x394] ;  /* 0x0000e500ff0f7b82 */ /* 0x000e220000000800 */
[----:B------:R-:W-:Y:S01]  /*0090*/  IABS R6, R0 ;  /* 0x0000000000067213 */ /* 0x000fe20000000000 */
[----:B------:R-:W1:Y:S01]  /*00a0*/  LDCU.64 UR8, c[0x0][0x380] ;  /* 0x00007000ff0877ac */ /* 0x000e620008000a00 */
[----:B------:R-:W-:Y:S04]  /*00b0*/  BSSY.RECONVERGENT B1, `(.L_x_0) ;  /* 0x0000033000017945 */ /* 0x000fe80003800200 */
[----:B------:R-:W-:Y:S01]  /*00c0*/  BSSY.RELIABLE B0, `(.L_x_1) ;  /* 0x000002d000007945 */ /* 0x000fe20003800100 */
[----:B------:R-:W2:Y:S01]  /*00d0*/  LDCU.64 UR6, c[0x0][0x358] ;  /* 0x00006b00ff0677ac */ /* 0x000ea20008000a00 */
[----:B0-----:R-:W-:-:S04]  /*00e0*/  IABS R8, R15 ;  /* 0x0000000f00087213 */ /* 0x001fc80000000000 */
[----:B------:R-:W0:Y:S08]  /*00f0*/  I2F.RP R4, R8 ;  /* 0x0000000800047306 */ /* 0x000e300000209400 */
[----:B0-----:R-:W0:Y:S02]  /*0100*/  MUFU.RCP R4, R4 ;  /* 0x0000000400047308 */ /* 0x001e240000001000 */
[----:B0-----:R-:W-:-:S06]  /*0110*/  VIADD R2, R4, 0xffffffe ;  /* 0x0ffffffe04027836 */ /* 0x001fcc0000000000 */
[----:B------:R0:W3:Y:S02]  /*0120*/  F2I.FTZ.U32.TRUNC.NTZ R3, R2 ;  /* 0x0000000200037305 */ /* 0x0000e4000021f000 */
[----:B0-----:R-:W-:Y:S02]  /*0130*/  IMAD.MOV.U32 R2, RZ, RZ, RZ ;  /* 0x000000ffff027224 */ /* 0x001fe400078e00ff */
[----:B---3--:R-:W-:-:S04]  /*0140*/  IMAD.MOV R5, RZ, RZ, -R3 ;  /* 0x000000ffff057224 */ /* 0x008fc800078e0a03 */
[----:B------:R-:W-:-:S04]  /*0150*/  IMAD R5, R5, R8, RZ ;  /* 0x0000000805057224 */ /* 0x000fc800078e02ff */
[----:B------:R-:W-:Y:S01]  /*0160*/  IMAD.HI.U32 R3, R3, R5, R2 ;  /* 0x0000000503037227 */ /* 0x000fe200078e0002 */
[----:B------:R-:W-:-:S03]  /*0170*/  LOP3.LUT R2, R0, R15, RZ, 0x3c, !PT ;  /* 0x0000000f00027212 */ /* 0x000fc600078e3cff */
[----:B------:R-:W-:Y:S01]  /*0180*/  IMAD.MOV.U32 R5, RZ, RZ, R6 ;  /* 0x000000ffff057224 */ /* 0x000fe200078e0006 */
[----:B------:R-:W-:-:S03]  /*0190*/  ISETP.GE.AND P2, PT, R2, RZ, PT ;  /* 0x000000ff0200720c */ /* 0x000fc60003f46270 */
[----:B------:R-:W-:-:S04]  /*01a0*/  IMAD.HI.U32 R6, R3, R5, RZ ;  /* 0x0000000503067227 */ /* 0x000fc800078e00ff */
[----:B------:R-:W-:-:S04]  /*01b0*/  IMAD.MOV R3, RZ, RZ, -R6 ;  /* 0x000000ffff037224 */ /* 0x000fc800078e0a06 */
[----:B------:R-:W-:-:S05]  /*01c0*/  IMAD R3, R8, R3, R5 ;  /* 0x0000000308037224 */ /* 0x000fca00078e0205 */
[----:B------:R-:W-:-:S13]  /*01d0*/  ISETP.GT.U32.AND P1, PT, R8, R3, PT ;  /* 0x000000030800720c */ /* 0x000fda0003f24070 */
[----:B------:R-:W-:Y:S02]  /*01e0*/  @!P1 IMAD.IADD R3, R3, 0x1, -R8 ;  /* 0x0000000103039824 */ /* 0x000fe400078e0a08 */
[----:B------:R-:W-:Y:S01]  /*01f0*/  @!P1 VIADD R6, R6, 0x1 ;  /* 0x0000000106069836 */ /* 0x000fe20000000000 */
[----:B------:R-:W-:Y:S02]  /*0200*/  ISETP.NE.AND P1, PT, R15, RZ, PT ;  /* 0x000000ff0f00720c */ /* 0x000fe40003f25270 */
[----:B------:R-:W-:-:S13]  /*0210*/  ISETP.GE.U32.AND P0, PT, R3, R8, PT ;  /* 0x000000080300720c */ /* 0x000fda0003f06070 */
[----:B------:R-:W-:-:S04]  /*0220*/  @P0 VIADD R6, R6, 0x1 ;  /* 0x0000000106060836 */ /* 0x000fc80000000000 */
[----:B------:R-:W-:Y:S01]  /*0230*/  @!P2 IMAD.MOV R6, RZ, RZ, -R6 ;  /* 0x000000ffff06a224 */ /* 0x000fe200078e0a06 */
[----:B------:R-:W-:-:S05]  /*0240*/  @!P1 LOP3.LUT R6, RZ, R15, RZ, 0x33, !PT ;  /* 0x0000000fff069212 */ /* 0x000fca00078e33ff */
[C---:B------:R-:W-:Y:S02]  /*0250*/  VIADD R2, R6.reuse, 0xffffffff ;  /* 0xffffffff06027836 */ /* 0x040fe40000000000 */
[-C--:B------:R-:W-:Y:S02]  /*0260*/  IMAD R10, R6, R15.reuse, RZ ;  /* 0x0000000f060a7224 */ /* 0x080fe400078e02ff */
[----:B------:R-:W-:Y:S02]  /*0270*/  IMAD R4, R2, R15, RZ ;  /* 0x0000000f02047224 */ /* 0x000fe400078e02ff */
[----:B------:R-:W-:-:S05]  /*0280*/  IMAD.IADD R9, R0, 0x1, -R10 ;  /* 0x0000000100097824 */ /* 0x000fca00078e0a0a */
[----:B------:R-:W-:Y:S02]  /*0290*/  SHF.R.S32.HI R2, RZ, 0x1f, R9 ;  /* 0x0000001fff027819 */ /* 0x000fe40000011409 */
[----:B------:R-:W-:Y:S02]  /*02a0*/  IADD3 R3, P0, PT, R9, R4, RZ ;  /* 0x0000000409037210 */ /* 0x000fe40007f1e0ff */
[----:B------:R-:W-:Y:S02]  /*02b0*/  VIMNMX R5, PT, PT, R6, R9, PT ;  /* 0x0000000906057248 */ /* 0x000fe40003fe0100 */
[----:B------:R-:W-:Y:S02]  /*02c0*/  LEA.HI.X.SX32 R2, R4, R2, 0x1, P0 ;  /* 0x0000000204027211 */ /* 0x000fe400000f0eff */
[----:B------:R-:W-:Y:S02]  /*02d0*/  ISETP.GE.AND P0, PT, R5, 0x1, PT ;  /* 0x000000010500780c */ /* 0x000fe40003f06270 */
[----:B-1----:R-:W-:-:S04]  /*02e0*/  LEA R12, P1, R3, UR8, 0x3 ;  /* 0x00000008030c7c11 */ /* 0x002fc8000f8218ff */
[----:B------:R-:W-:-:S07]  /*02f0*/  LEA.HI.X R13, R3, UR9, R2, 0x3, P1 ;  /* 0x00000009030d7c11 */ /* 0x000fce00088f1c02 */
[----:B--2---:R-:W-:Y:S05]  /*0300*/  @!P0 BRA `(.L_x_2) ;  /* 0x00000000000c8947 */ /* 0x004fea0003800000 */
[----:B------:R-:W2:Y:S02]  /*0310*/  LDG.E.CONSTANT R8, desc[UR6][R12.64+-0x4] ;  /* 0xfffffc060c087981 */ /* 0x000ea4000c1e9900 */
[----:B--2---:R-:W-:Y:S01]  /*0320*/  SHF.R.U32.HI R8, RZ, 0x1f, R8 ;  /* 0x0000001fff087819 */ /* 0x004fe20000011608 */
[----:B------:R-:W-:Y:S06]  /*0330*/  BRA `(.L_x_3) ;  /* 0x0000000000147947 */ /* 0x000fec0003800000 */
.L_x_2:
[----:B------:R-:W-:Y:S01]  /*0340*/  ISETP.GE.AND P0, PT, R6, 0x1, PT ;  /* 0x000000010600780c */ /* 0x000fe20003f06270 */
[----:B------:R-:W-:Y:S01]  /*0350*/  IMAD.MOV.U32 R8, RZ, RZ, RZ ;  /* 0x000000ffff087224 */ /* 0x000fe200078e00ff */
[----:B------:R-:W-:-:S11]  /*0360*/  CS2R R2, SRZ ;  /* 0x0000000000027805 */ /* 0x000fd6000001ff00 */
[----:B------:R-:W-:Y:S05]  /*0370*/  @!P0 BREAK.RELIABLE B0 ;  /* 0x0000000000008942 */ /* 0x000fea0003800100 */
[----:B------:R-:W-:Y:S05]  /*0380*/  @!P0 BRA `(.L_x_4) ;  /* 0x0000000000148947 */ /* 0x000fea0003800000 */
.L_x_3:
[----:B------:R-:W-:Y:S05]  /*0390*/  BSYNC.RELIABLE B0 ;  /* 0x0000000000007941 */ /* 0x000fea0003800100 */
.L_x_1:
[----:B------:R-:W0:Y:S01]  /*03a0*/  LDC.64 R2, c[0x0][0x380] ;  /* 0x0000e000ff027b82 */ /* 0x000e220000000a00 */
[----:B------:R-:W-:-:S04]  /*03b0*/  IMAD.IADD R5, R9, 0x1, R4 ;  /* 0x0000000109057824 */ /* 0x000fc800078e0204 */
[----:B0-----:R-:W-:-:S06]  /*03c0*/  IMAD.WIDE R2, R5, 0x8, R2 ;  /* 0x0000000805027825 */ /* 0x001fcc00078e0202 */
[----:B------:R-:W5:Y:S02]  /*03d0*/  LDG.E.64.CONSTANT R2, desc[UR6][R2.64] ;  /* 0x0000000602027981 */ /* 0x000f64000c1e9b00 */
.L_x_4:
[----:B------:R-:W-:Y:S05]  /*03e0*/  BSYNC.RECONVERGENT B1 ;  /* 0x0000000000017941 */ /* 0x000fea0003800200 */
.L_x_0:
[----:B------:R-:W-:Y:S05]  /*03f0*/  WARPSYNC.ALL ;  /* 0x0000000000007948 */ /* 0x000fea0003800000 */
[----:B------:R-:W0:Y:S01]  /*0400*/  LDCU UR4, c[0x0][0x390] ;  /* 0x00007200ff0477ac */ /* 0x000e220008000800 */
[----:B------:R-:W-:Y:S01]  /*0410*/  ISETP.GE.AND P3, PT, R9, 0x1, PT ;  /* 0x000000010900780c */ /* 0x000fe20003f66270 */
[----:B------:R-:W-:Y:S01]  /*0420*/  VIADD R4, R15, 0xffffffff ;  /* 0xffffffff0f047836 */ /* 0x000fe20000000000 */
[----:B------:R-:W1:Y:S04]  /*0430*/  LDC.64 R16, c[0x0][0x380] ;  /* 0x0000e000ff107b82 */ /* 0x000e680000000a00 */
[----:B------:R-:W-:-:S04]  /*0440*/  ISETP.GE.AND P0, PT, R9, R4, PT ;  /* 0x000000040900720c */ /* 0x000fc80003f06270 */
[----:B------:R-:W-:-:S03]  /*0450*/  ISETP.LT.OR P1, PT, R6, 0x1, P0 ;  /* 0x000000010600780c */ /* 0x000fc60000721670 */
[----:B------:R-:W-:Y:S01]  /*0460*/  @P3 IADD3 R7, P4, PT, R10, R9, RZ ;  /* 0x000000090a073210 */ /* 0x000fe20007f9e0ff */
[----:B0-----:R-:W-:-:S06]  /*0470*/  UIADD3 UR4, UPT, UPT, UR4, -0x1, URZ ;  /* 0xffffffff04047890 */ /* 0x001fcc000fffe0ff */
[----:B------:R-:W-:-:S03]  /*0480*/  ISETP.GE.OR P2, PT, R6, UR4, !P3 ;  /* 0x0000000406007c0c */ /* 0x000fc6000df46670 */
[----:B------:R-:W2:Y:S10]  /*0490*/  @!P1 LDG.E.CONSTANT R12, desc[UR6][R12.64+0x8] ;  /* 0x000008060c0c9981 */ /* 0x000eb4000c1e9900 */
[C---:B------:R-:W-:Y:S01]  /*04a0*/  @!P2 IMAD.IADD R4, R10.reuse, 0x1, R15 ;  /* 0x000000010a04a824 */ /* 0x040fe200078e020f */
[----:B------:R-:W-:-:S02]  /*04b0*/  @P3 LEA.HI.X.SX32 R10, R10, RZ, 0x1, P4 ;  /* 0x000000ff0a0a3211 */ /* 0x000fc400020f0eff */
[----:B------:R-:W-:Y:S02]  /*04c0*/  @P3 LEA R18, P4, R7, UR8, 0x3 ;  /* 0x0000000807123c11 */ /* 0x000fe4000f8818ff */
[----:B------:R-:W-:Y:S02]  /*04d0*/  @!P2 IADD3 R5, P5, PT, R9, R4, RZ ;  /* 0x000000040905a210 */ /* 0x000fe40007fbe0ff */
[----:B------:R-:W-:Y:S02]  /*04e0*/  @P3 LEA.HI.X R19, R7, UR9, R10, 0x3, P4 ;  /* 0x0000000907133c11 */ /* 0x000fe4000a0f1c0a */
[----:B------:R-:W-:Y:S02]  /*04f0*/  @!P2 LEA.HI.X.SX32 R4, R4, RZ, 0x1, P5 ;  /* 0x000000ff0404a211 */ /* 0x000fe400028f0eff */
[C---:B------:R-:W-:Y:S01]  /*0500*/  @!P2 LEA R20, P5, R5.reuse, UR8, 0x3 ;  /* 0x000000080514ac11 */ /* 0x040fe2000f8a18ff */
[----:B-1----:R-:W-:Y:S01]  /*0510*/  IMAD.WIDE R16, R0, 0x8, R16 ;  /* 0x0000000800107825 */ /* 0x002fe200078e0210 */
[----:B------:R-:W3:Y:S02]  /*0520*/  @P3 LDG.E.CONSTANT R18, desc[UR6][R18.64+-0x4] ;  /* 0xfffffc0612123981 */ /* 0x000ee4000c1e9900 */
[----:B------:R-:W-:-:S02]  /*0530*/  @!P2 LEA.HI.X R21, R5, UR9, R4, 0x3, P5 ;  /* 0x000000090515ac11 */ /* 0x000fc4000a8f1c04 */
[----:B------:R0:W5:Y:S04]  /*0540*/  @!P0 LDG.E.CONSTANT R14, desc[UR6][R16.64+0x8] ;  /* 0x00000806100e8981 */ /* 0x000168000c1e9900 */
[----:B------:R-:W4:Y:S04]  /*0550*/  @!P2 LDG.E.CONSTANT R20, desc[UR6][R20.64+-0x4] ;  /* 0xfffffc061414a981 */ /* 0x000f28000c1e9900 */
[----:B------:R0:W5:Y:S01]  /*0560*/  LDG.E.64.CONSTANT R4, desc[UR6][R16.64] ;  /* 0x0000000610047981 */ /* 0x000162000c1e9b00 */
[----:B------:R-:W-:Y:S01]  /*0570*/  ISETP.GE.AND P4, PT, R6, UR4, PT ;  /* 0x0000000406007c0c */ /* 0x000fe2000bf86270 */
[----:B------:R-:W-:Y:S01]  /*0580*/  BSSY.RECONVERGENT B1, `(.L_x_5) ;  /* 0x000000d000017945 */ /* 0x000fe20003800200 */
[----:B------:R-:W-:Y:S01]  /*0590*/  IMAD.MOV.U32 R9, RZ, RZ, RZ ;  /* 0x000000ffff097224 */ /* 0x000fe200078e00ff */
[----:B------:R-:W-:-:S02]  /*05a0*/  CS2R R10, SRZ ;  /* 0x00000000000a7805 */ /* 0x000fc4000001ff00 */
[----:B------:R-:W-:Y:S02]  /*05b0*/  CS2R R6, SRZ ;  /* 0x0000000000067805 */ /* 0x000fe4000001ff00 */
[----:B--2---:R-:W-:Y:S02]  /*05c0*/  @!P1 LOP3.LUT R9, R12, 0x1, RZ, 0xc0, !PT ;  /* 0x000000010c099812 */ /* 0x004fe400078ec0ff */
[----:B------:R-:W-:Y:S02]  /*05d0*/  CS2R R12, SRZ ;  /* 0x00000000000c7805 */ /* 0x000fe4000001ff00 */
[----:B---3--:R-:W-:Y:S02]  /*05e0*/  @P3 SHF.R.U32.HI R10, RZ, 0x1f, R18 ;  /* 0x0000001fff0a3819 */ /* 0x008fe40000011612 */
[----:B----4-:R-:W-:Y:S01]  /*05f0*/  @!P2 SHF.R.U32.HI R11, RZ, 0x1f, R20 ;  /* 0x0000001fff0ba819 */ /* 0x010fe20000011614 */
[----:B0-----:R-:W-:Y:S06]  /*0600*/  @P4 BRA `(.L_x_6) ;  /* 0x0000000000104947 */ /* 0x001fec0003800000 */
[----:B------:R-:W-:-:S05]  /*0610*/  IMAD.WIDE R16, R15, 0x8, R16 ;  /* 0x000000080f107825 */ /* 0x000fca00078e0210 */
[----:B------:R-:W2:Y:S04]  /*0620*/  @!P0 LDG.E.CONSTANT R15, desc[UR6][R16.64+0x8] ;  /* 0x00000806100f8981 */ /* 0x000ea8000c1e9900 */
[----:B------:R0:W5:Y:S02]  /*0630*/  LDG.E.64.CONSTANT R6, desc[UR6][R16.64] ;  /* 0x0000000610067981 */ /* 0x000164000c1e9b00 */
[----:B0-2---:R-:W-:-:S07]  /*0640*/  @!P0 LOP3.LUT R13, R15, 0x1, RZ, 0xc0, !PT ;  /* 0x000000010f0d8812 */ /* 0x005fce00078ec0ff */
.L_x_6:
[----:B------:R-:W-:Y:S05]  /*0650*/  BSYNC.RECONVERGENT B1 ;  /* 0x0000000000017941 */ /* 0x000fea0003800200 */
.L_x_5:
[----:B-----5:R-:W-:Y:S01]  /*0660*/  @!P0 LOP3.LUT R12, R14, 0x1, RZ, 0xc0, !PT ;  /* 0x000000010e0c8812 */ /* 0x020fe200078ec0ff */
[----:B------:R-:W-:Y:S01]  /*0670*/  IMAD.MOV.U32 R18, RZ, RZ, RZ ;  /* 0x000000ffff127224 */ /* 0x000fe200078e00ff */
[----:B------:R-:W-:Y:S01]  /*0680*/  UMOV UR4, 0x4 ;  /* 0x0000000400047882 */ /* 0x000fe20000000000 */
[----:B------:R-:W-:Y:S02]  /*0690*/  IMAD.MOV.U32 R15, RZ, RZ, RZ ;  /* 0x000000ffff0f7224 */ /* 0x000fe400078e00ff */
[----:B------:R-:W-:-:S07]  /*06a0*/  IMAD.MOV.U32 R25, RZ, RZ, RZ ;  /* 0x000000ffff197224 */ /* 0x000fce00078e00ff */
.L_x_7:
[C---:B------:R-:W-:Y:S01]  /*06b0*/  VIADD R17, R25.reuse, 0xffffffff ;  /* 0xffffffff19117836 */ /* 0x040fe20000000000 */
[----:B------:R-:W-:Y:S01]  /*06c0*/  UIADD3 UR5, UPT, UPT, UR4, -0x4, URZ ;  /* 0xfffffffc04057890 */ /* 0x000fe2000fffe0ff */
[C---:B------:R-:W-:Y:S01]  /*06d0*/  ISETP.NE.AND P5, PT, R25.reuse, 0x3c, PT ;  /* 0x0000003c1900780c */ /* 0x040fe20003fa5270 */
[----:B------:R-:W-:Y:S01]  /*06e0*/  UIADD3 UR8, UPT, UPT, UR4, -0x3, URZ ;  /* 0xfffffffd04087890 */ /* 0x000fe2000fffe0ff */
[----:B------:R-:W-:Y:S01]  /*06f0*/  VIADD R25, R25, 0x4 ;  /* 0x0000000419197836 */ /* 0x000fe20000000000 */
[-C--:B------:R-:W-:Y:S01]  /*0700*/  SHF.R.U64 R21, R2, R17.reuse, R3 ;  /* 0x0000001102157219 */ /* 0x080fe20000001203 */
[----:B------:R-:W-:Y:S01]  /*0710*/  UIADD3 UR9, UPT, UPT, UR4, -0x2, URZ ;  /* 0xfffffffe04097890 */ /* 0x000fe2000fffe0ff */
[----:B------:R-:W-:Y:S01]  /*0720*/  ISETP.NE.AND P0, PT, R17, -0x1, PT ;  /* 0xffffffff1100780c */ /* 0x000fe20003f05270 */
[----:B------:R-:W-:Y:S01]  /*0730*/  UIADD3 UR10, UPT, UPT, UR4, -0x1, URZ ;  /* 0xffffffff040a7890 */ /* 0x000fe2000fffe0ff */
[----:B------:R-:W-:Y:S02]  /*0740*/  SHF.R.U64 R23, R4, R17, R5 ;  /* 0x0000001104177219 */ /* 0x000fe40000001205 */
[----:B------:R-:W-:-:S02]  /*0750*/  SHF.R.U64 R19, R2, UR5, R3 ;  /* 0x0000000502137c19 */ /* 0x000fc40008001203 */
[----:B------:R-:W-:Y:S02]  /*0760*/  SHF.R.U64 R22, R6, UR5, R7 ;  /* 0x0000000506167c19 */ /* 0x000fe40008001207 */
[----:B------:R-:W-:Y:S02]  /*0770*/  LOP3.LUT R21, R21, 0x1, RZ, 0xc0, !PT ;  /* 0x0000000115157812 */ /* 0x000fe400078ec0ff */
[----:B------:R-:W-:Y:S02]  /*0780*/  SHF.R.U64 R20, R2, UR8, R3 ;  /* 0x0000000802147c19 */ /* 0x000fe40008001203 */
[----:B------:R-:W-:Y:S02]  /*0790*/  LOP3.LUT R23, R23, 0x1, RZ, 0xc0, !PT ;  /* 0x0000000117177812 */ /* 0x000fe400078ec0ff */
[----:B------:R-:W-:Y:S02]  /*07a0*/  LOP3.LUT R19, R19, 0x1, RZ, 0xc0, !PT ;  /* 0x0000000113137812 */ /* 0x000fe400078ec0ff */
[----:B------:R-:W-:-:S02]  /*07b0*/  LOP3.LUT R22, R22, 0x1, RZ, 0xc0, !PT ;  /* 0x0000000116167812 */ /* 0x000fc400078ec0ff */
[----:B------:R-:W-:Y:S02]  /*07c0*/  SEL R21, R8, R21, !P0 ;  /* 0x0000001508157207 */ /* 0x000fe40004000000 */
[----:B------:R-:W-:Y:S02]  /*07d0*/  SHF.R.U64 R16, R6, R17, R7 ;  /* 0x0000001106107219 */ /* 0x000fe40000001207 */
[----:B------:R-:W-:Y:S02]  /*07e0*/  LOP3.LUT R20, R20, 0x1, RZ, 0xc0, !PT ;  /* 0x0000000114147812 */ /* 0x000fe400078ec0ff */
[----:B------:R-:W-:Y:S02]  /*07f0*/  SEL R23, R10, R23, !P0 ;  /* 0x000000170a177207 */ /* 0x000fe40004000000 */
[----:B------:R-:W-:Y:S02]  /*0800*/  IADD3 R21, PT, PT, R21, R22, R19 ;  /* 0x0000001615157210 */ /* 0x000fe40007ffe013 */
[----:B------:R-:W-:-:S02]  /*0810*/  SHF.R.U64 R14, R4, UR8, R5 ;  /* 0x00000008040e7c19 */ /* 0x000fc40008001205 */
[----:B------:R-:W-:Y:S02]  /*0820*/  LOP3.LUT R16, R16, 0x1, RZ, 0xc0, !PT ;  /* 0x0000000110107812 */ /* 0x000fe400078ec0ff */
[----:B------:R-:W-:Y:S02]  /*0830*/  IADD3 R23, PT, PT, R23, R21, R20 ;  /* 0x0000001517177210 */ /* 0x000fe40007ffe014 */
[----:B------:R-:W-:Y:S02]  /*0840*/  SHF.R.U64 R21, R6, UR8, R7 ;  /* 0x0000000806157c19 */ /* 0x000fe40008001207 */
[----:B------:R-:W-:Y:S02]  /*0850*/  LOP3.LUT R14, R14, 0x1, RZ, 0xc0, !PT ;  /* 0x000000010e0e7812 */ /* 0x000fe400078ec0ff */
[----:B------:R-:W-:Y:S02]  /*0860*/  SEL R17, R11, R16, !P0 ;  /* 0x000000100b117207 */ /* 0x000fe40004000000 */
[----:B------:R-:W-:-:S02]  /*0870*/  LOP3.LUT R21, R21, 0x1, RZ, 0xc0, !PT ;  /* 0x0000000115157812 */ /* 0x000fc400078ec0ff */
[----:B------:R-:W-:Y:S02]  /*0880*/  IADD3 R16, PT, PT, R17, R23, R14 ;  /* 0x0000001711107210 */ /* 0x000fe40007ffe00e */
[----:B------:R-:W-:Y:S02]  /*0890*/  SHF.R.U64 R24, R4, UR5, R5 ;  /* 0x0000000504187c19 */ /* 0x000fe40008001205 */
[----:B------:R-:W-:Y:S01]  /*08a0*/  SHF.R.U64 R17, R2, UR9, R3 ;  /* 0x0000000902117c19 */ /* 0x000fe20008001203 */
[----:B------:R-:W-:Y:S01]  /*08b0*/  IMAD.IADD R23, R21, 0x1, R16 ;  /* 0x0000000115177824 */ /* 0x000fe200078e0210 */
[----:B------:R-:W-:Y:S02]  /*08c0*/  LOP3.LUT R16, R24, 0x1, RZ, 0xc0, !PT ;  /* 0x0000000118107812 */ /* 0x000fe400078ec0ff */
[----:B------:R-:W-:Y:S02]  /*08d0*/  SHF.R.U64 R26, R4, UR9, R5 ;  /* 0x00000009041a7c19 */ /* 0x000fe40008001205 */
[----:B------:R-:W-:-:S02]  /*08e0*/  ISETP.NE.AND P3, PT, R23, 0x3, PT ;  /* 0x000000031700780c */ /* 0x000fc40003f65270 */
[----:B------:R-:W-:Y:S02]  /*08f0*/  LOP3.LUT R17, R17, 0x1, RZ, 0xc0, !PT ;  /* 0x0000000111117812 */ /* 0x000fe400078ec0ff */
[----:B------:R-:W-:Y:S02]  /*0900*/  IADD3 R24, PT, PT, R19, R21, R20 ;  /* 0x0000001513187210 */ /* 0x000fe40007ffe014 */
[----:B------:R-:W-:Y:S02]  /*0910*/  LOP3.LUT R19, R26, 0x1, RZ, 0xc0, !PT ;  /* 0x000000011a137812 */ /* 0x000fe400078ec0ff */
[----:B------:R-:W-:Y:S02]  /*0920*/  IADD3 R24, PT, PT, R16, R24, R17 ;  /* 0x0000001810187210 */ /* 0x000fe40007ffe011 */
[----:B------:R-:W-:Y:S02]  /*0930*/  SHF.R.U64 R26, R6, UR9, R7 ;  /* 0x00000009061a7c19 */ /* 0x000fe40008001207 */
[----:B------:R-:W-:-:S02]  /*0940*/  IADD3 R22, PT, PT, R22, R24, R19 ;  /* 0x0000001816167210 */ /* 0x000fc40007ffe013 */
[----:B------:R-:W-:Y:S02]  /*0950*/  @P3 ISETP.NE.AND P4, PT, R23, 0x2, PT ;  /* 0x000000021700380c */ /* 0x000fe40003f85270 */
[----:B------:R-:W-:Y:S02]  /*0960*/  LOP3.LUT R23, R26, 0x1, RZ, 0xc0, !PT ;  /* 0x000000011a177812 */ /* 0x000fe400078ec0ff */
[----:B------:R-:W-:Y:S02]  /*0970*/  SHF.R.U64 R24, R2, UR10, R3 ;  /* 0x0000000a02187c19 */ /* 0x000fe40008001203 */
[----:B------:R-:W-:Y:S01]  /*0980*/  SHF.R.U64 R26, R6, UR10, R7 ;  /* 0x0000000a061a7c19 */ /* 0x000fe20008001207 */
[----:B------:R-:W-:Y:S01]  /*0990*/  IMAD.IADD R22, R23, 0x1, R22 ;  /* 0x0000000117167824 */ /* 0x000fe200078e0216 */
[----:B------:R-:W-:Y:S02]  /*09a0*/  LOP3.LUT R24, R24, 0x1, RZ, 0xc0, !PT ;  /* 0x0000000118187812 */ /* 0x000fe400078ec0ff */
[----:B------:R-:W-:-:S02]  /*09b0*/  IADD3 R27, PT, PT, R20, R23, R17 ;  /* 0x00000017141b7210 */ /* 0x000fc40007ffe011 */
[----:B------:R-:W-:Y:S02]  /*09c0*/  LOP3.LUT R26, R26, 0x1, RZ, 0xc0, !PT ;  /* 0x000000011a1a7812 */ /* 0x000fe400078ec0ff */
[--C-:B------:R-:W-:Y:S02]  /*09d0*/  IADD3 R27, PT, PT, R14, R27, R24.reuse ;  /* 0x0000001b0e1b7210 */ /* 0x100fe40007ffe018 */
[----:B------:R-:W-:Y:S02]  /*09e0*/  IADD3 R17, PT, PT, R17, R26, R24 ;  /* 0x0000001a11117210 */ /* 0x000fe40007ffe018 */
[----:B------:R-:W-:Y:S02]  /*09f0*/  SHF.R.U64 R24, R2, UR4, R3 ;  /* 0x0000000402187c19 */ /* 0x000fe40008001203 */
[----:B------:R-:W-:Y:S02]  /*0a00*/  SHF.R.U64 R20, R4, UR10, R5 ;  /* 0x0000000a04147c19 */ /* 0x000fe40008001205 */
[----:B------:R-:W-:-:S02]  /*0a10*/  LOP3.LUT R24, R24, 0x1, RZ, 0xc0, !PT ;  /* 0x0000000118187812 */ /* 0x000fc400078ec0ff */
[----:B------:R-:W-:Y:S02]  /*0a20*/  LOP3.LUT R20, R20, 0x1, RZ, 0xc0, !PT ;  /* 0x0000000114147812 */ /* 0x000fe400078ec0ff */
[----:B------:R-:W-:Y:S02]  /*0a30*/  SEL R24, R9, R24, !P5 ;  /* 0x0000001809187207 */ /* 0x000fe40006800000 */
[----:B------:R-:W-:Y:S02]  /*0a40*/  IADD3 R21, PT, PT, R21, R27, R20 ;  /* 0x0000001b15157210 */ /* 0x000fe40007ffe014 */
[----:B------:R-:W-:Y:S02]  /*0a50*/  IADD3 R27, PT, PT, R19, R17, R24 ;  /* 0x00000011131b7210 */ /* 0x000fe40007ffe018 */
[----:B------:R-:W-:Y:S01]  /*0a60*/  SHF.R.U64 R17, R4, UR4, R5 ;  /* 0x0000000404117c19 */ /* 0x000fe20008001205 */
[----:B------:R-:W-:Y:S01]  /*0a70*/  IMAD.IADD R21, R26, 0x1, R21 ;  /* 0x000000011a157824 */ /* 0x000fe200078e0215 */
[----:B------:R-:W-:-:S02]  /*0a80*/  ISETP.NE.AND P2, PT, R22, 0x3, PT ;  /* 0x000000031600780c */ /* 0x000fc40003f45270 */
[----:B------:R-:W-:Y:S02]  /*0a90*/  LOP3.LUT R17, R17, 0x1, RZ, 0xc0, !PT ;  /* 0x0000000111117812 */ /* 0x000fe400078ec0ff */
[----:B------:R-:W-:Y:S01]  /*0aa0*/  @P3 ISETP.EQ.U32.AND P6, PT, R16, 0x1, PT ;  /* 0x000000011000380c */ /* 0x000fe20003fc2070 */
[----:B------:R-:W-:Y:S01]  /*0ab0*/  IMAD.MOV.U32 R16, RZ, RZ, 0x1 ;  /* 0x00000001ff107424 */ /* 0x000fe200078e00ff */
[----:B------:R-:W-:Y:S02]  /*0ac0*/  SEL R24, R12, R17, !P5 ;  /* 0x000000110c187207 */ /* 0x000fe40006800000 */
[----:B------:R-:W-:Y:S02]  /*0ad0*/  PLOP3.LUT P0, PT, PT, PT, PT, 0x80, 0x8 ;  /* 0x000000000008781c */ /* 0x000fe40003f0f070 */
[----:B------:R-:W-:Y:S02]  /*0ae0*/  IADD3 R23, PT, PT, R23, R27, R24 ;  /* 0x0000001b17177210 */ /* 0x000fe40007ffe018 */
[----:B------:R-:W-:Y:S01]  /*0af0*/  SHF.R.U64 R24, R6, UR4, R7 ;  /* 0x0000000406187c19 */ /* 0x000fe20008001207 */
[----:B------:R-:W-:Y:S01]  /*0b00*/  UIADD3 UR4, UPT, UPT, UR4, 0x4, URZ ;  /* 0x0000000404047890 */ /* 0x000fe2000fffe0ff */
[----:B------:R-:W-:-:S02]  /*0b10*/  @P3 ISETP.EQ.U32.AND.EX P0, PT, RZ, RZ, !P4, P6 ;  /* 0x000000ffff00320c */ /* 0x000fc40006702160 */
[----:B------:R-:W-:Y:S02]  /*0b20*/  LOP3.LUT R24, R24, 0x1, RZ, 0xc0, !PT ;  /* 0x0000000118187812 */ /* 0x000fe400078ec0ff */
[----:B------:R-:W-:Y:S02]  /*0b30*/  @P2 ISETP.EQ.U32.AND P4, PT, R14, 0x1, PT ;  /* 0x000000010e00280c */ /* 0x000fe40003f82070 */
[----:B------:R-:W-:Y:S02]  /*0b40*/  SEL R14, R13, R24, !P5 ;  /* 0x000000180d0e7207 */ /* 0x000fe40006800000 */
[----:B------:R-:W-:Y:S02]  /*0b50*/  ISETP.NE.AND P1, PT, R21, 0x3, PT ;  /* 0x000000031500780c */ /* 0x000fe40003f25270 */
[----:B------:R-:W-:Y:S01]  /*0b60*/  @P2 ISETP.NE.AND P3, PT, R22, 0x2, PT ;  /* 0x000000021600280c */ /* 0x000fe20003f65270 */
[----:B------:R-:W-:Y:S01]  /*0b70*/  IMAD.IADD R14, R14, 0x1, R23 ;  /* 0x000000010e0e7824 */ /* 0x000fe200078e0217 */
[----:B------:R-:W-:-:S02]  /*0b80*/  SHF.L.U32 R17, R16, UR5, RZ ;  /* 0x0000000510117c19 */ /* 0x000fc400080006ff */
[----:B------:R-:W-:Y:S02]  /*0b90*/  SHF.L.U64.HI R22, R16, UR5, RZ ;  /* 0x0000000510167c19 */ /* 0x000fe400080102ff */
[----:B------:R-:W-:Y:S02]  /*0ba0*/  SEL R17, R17, RZ, P0 ;  /* 0x000000ff11117207 */ /* 0x000fe40000000000 */
[----:B------:R-:W-:Y:S02]  /*0bb0*/  SEL R22, R22, RZ, P0 ;  /* 0x000000ff16167207 */ /* 0x000fe40000000000 */
[----:B------:R-:W-:Y:S02]  /*0bc0*/  PLOP3.LUT P0, PT, PT, PT, PT, 0x80, 0x8 ;  /* 0x000000000008781c */ /* 0x000fe40003f0f070 */
[----:B------:R-:W-:Y:S02]  /*0bd0*/  @P2 ISETP.EQ.U32.AND.EX P0, PT, RZ, RZ, !P3, P4 ;  /* 0x000000ffff00220c */ /* 0x000fe40005f02140 */
[----:B------:R-:W-:-:S02]  /*0be0*/  ISETP.NE.AND P3, PT, R14, 0x3, PT ;  /* 0x000000030e00780c */ /* 0x000fc40003f65270 */
[----:B------:R-:W-:Y:S02]  /*0bf0*/  @P1 ISETP.NE.AND P5, PT, R21, 0x2, PT ;  /* 0x000000021500180c */ /* 0x000fe40003fa5270 */
[----:B------:R-:W-:Y:S02]  /*0c00*/  @P1 ISETP.EQ.U32.AND P6, PT, R19, 0x1, PT ;  /* 0x000000011300180c */ /* 0x000fe40003fc2070 */
[----:B------:R-:W-:Y:S02]  /*0c10*/  LOP3.LUT R21, R17, R18, RZ, 0xfc, !PT ;  /* 0x0000001211157212 */ /* 0x000fe400078efcff */
[----:B------:R-:W-:Y:S02]  /*0c20*/  LOP3.LUT R22, R22, R15, RZ, 0xfc, !PT ;  /* 0x0000000f16167212 */ /* 0x000fe400078efcff */
[----:B------:R-:W-:Y:S02]  /*0c30*/  PLOP3.LUT P2, PT, PT, PT, PT, 0x80, 0x8 ;  /* 0x000000000008781c */ /* 0x000fe40003f4f070 */
[----:B------:R-:W-:-:S02]  /*0c40*/  SHF.L.U32 R15, R16, UR9, RZ ;  /* 0x00000009100f7c19 */ /* 0x000fc400080006ff */
[----:B------:R-:W-:Y:S02]  /*0c50*/  @P1 ISETP.EQ.U32.AND.EX P2, PT, RZ, RZ, !P5, P6 ;  /* 0x000000ffff00120c */ /* 0x000fe40006f42160 */
[C---:B------:R-:W-:Y:S02]  /*0c60*/  SHF.L.U64.HI R17, R16.reuse, UR9, RZ ;  /* 0x0000000910117c19 */ /* 0x040fe400080102ff */
[C---:B------:R-:W-:Y:S02]  /*0c70*/  SHF.L.U32 R18, R16.reuse, UR8, RZ ;  /* 0x0000000810127c19 */ /* 0x040fe400080006ff */
[----:B------:R-:W-:Y:S02]  /*0c80*/  SHF.L.U64.HI R19, R16, UR8, RZ ;  /* 0x0000000810137c19 */ /* 0x000fe400080102ff */
[----:B------:R-:W-:Y:S02]  /*0c90*/  SEL R15, R15, RZ, P2 ;  /* 0x000000ff0f0f7207 */ /* 0x000fe40001000000 */
[----:B------:R-:W-:-:S02]  /*0ca0*/  SEL R17, R17, RZ, P2 ;  /* 0x000000ff11117207 */ /* 0x000fc40001000000 */
[----:B------:R-:W-:Y:S02]  /*0cb0*/  @P3 ISETP.NE.AND P1, PT, R14, 0x2, PT ;  /* 0x000000020e00380c */ /* 0x000fe40003f25270 */
[----:B------:R-:W-:Y:S02]  /*0cc0*/  @P3 ISETP.EQ.U32.AND P2, PT, R20, 0x1, PT ;  /* 0x000000011400380c */ /* 0x000fe40003f42070 */
[----:B------:R-:W-:Y:S02]  /*0cd0*/  SEL R18, R18, RZ, P0 ;  /* 0x000000ff12127207 */ /* 0x000fe40000000000 */
[----:B------:R-:W-:Y:S02]  /*0ce0*/  SEL R19, R19, RZ, P0 ;  /* 0x000000ff13137207 */ /* 0x000fe40000000000 */
[----:B------:R-:W-:Y:S02]  /*0cf0*/  PLOP3.LUT P0, PT, PT, PT, PT, 0x80, 0x8 ;  /* 0x000000000008781c */ /* 0x000fe40003f0f070 */
[----:B------:R-:W-:-:S02]  /*0d00*/  @P3 ISETP.EQ.U32.AND.EX P0, PT, RZ, RZ, !P1, P2 ;  /* 0x000000ffff00320c */ /* 0x000fc40004f02120 */
[----:B------:R-:W-:Y:S02]  /*0d10*/  ISETP.NE.AND P1, PT, R25, 0x40, PT ;  /* 0x000000401900780c */ /* 0x000fe40003f25270 */
[----:B------:R-:W-:Y:S02]  /*0d20*/  LOP3.LUT R18, R18, R21, RZ, 0xfc, !PT ;  /* 0x0000001512127212 */ /* 0x000fe400078efcff */
[----:B------:R-:W-:Y:S02]  /*0d30*/  LOP3.LUT R22, R19, R22, RZ, 0xfc, !PT ;  /* 0x0000001613167212 */ /* 0x000fe400078efcff */
[----:B------:R-:W-:Y:S02]  /*0d40*/  LOP3.LUT R19, R15, R18, RZ, 0xfc, !PT ;  /* 0x000000120f137212 */ /* 0x000fe400078efcff */
[C---:B------:R-:W-:Y:S02]  /*0d50*/  SHF.L.U32 R18, R16.reuse, UR10, RZ ;  /* 0x0000000a10127c19 */ /* 0x040fe400080006ff */
[----:B------:R-:W-:-:S02]  /*0d60*/  SHF.L.U64.HI R15, R16, UR10, RZ ;  /* 0x0000000a100f7c19 */ /* 0x000fc400080102ff */
[----:B------:R-:W-:Y:S02]  /*0d70*/  LOP3.LUT R22, R17, R22, RZ, 0xfc, !PT ;  /* 0x0000001611167212 */ /* 0x000fe400078efcff */
[----:B------:R-:W-:Y:S02]  /*0d80*/  SEL R18, R18, RZ, P0 ;  /* 0x000000ff12127207 */ /* 0x000fe40000000000 */
[----:B------:R-:W-:Y:S02]  /*0d90*/  SEL R15, R15, RZ, P0 ;  /* 0x000000ff0f0f7207 */ /* 0x000fe40000000000 */
[----:B------:R-:W-:Y:S02]  /*0da0*/  LOP3.LUT R18, R18, R19, RZ, 0xfc, !PT ;  /* 0x0000001312127212 */ /* 0x000fe400078efcff */
[----:B------:R-:W-:Y:S01]  /*0db0*/  LOP3.LUT R15, R15, R22, RZ, 0xfc, !PT ;  /* 0x000000160f0f7212 */ /* 0x000fe200078efcff */
[----:B------:R-:W-:Y:S06]  /*0dc0*/  @P1 BRA `(.L_x_7) ;  /* 0xfffffff800381947 */ /* 0x000fec000383ffff */
[----:B------:R-:W0:Y:S01]  /*0dd0*/  LDC.64 R2, c[0x0][0x388] ;  /* 0x0000e200ff027b82 */ /* 0x000e220000000a00 */
[----:B------:R-:W-:Y:S02]  /*0de0*/  IMAD.MOV.U32 R19, RZ, RZ, R15 ;  /* 0x000000ffff137224 */ /* 0x000fe400078e000f */
[----:B0-----:R-:W-:-:S05]  /*0df0*/  IMAD.WIDE R2, R0, 0x8, R2 ;  /* 0x0000000800027825 */ /* 0x001fca00078e0202 */
[----:B------:R-:W-:Y:S01]  /*0e00*/  STG.E.64 desc[UR6][R2.64], R18 ;  /* 0x0000001202007986 */ /* 0x000fe2000c101b06 */
[----:B------:R-:W-:Y:S05]  /*0e10*/  EXIT ;  /* 0x000000000000794d */ /* 0x000fea0003800000 */
.L_x_8:
[----:B------:R-:W-:-:S00]  /*0e20*/  BRA `(.L_x_8) ;  /* 0xfffffffc00fc7947 */ /* 0x000fc0000383ffff */
[----:B------:R-:W-:-:S00]  /*0e30*/  NOP ;  /* 0x0000000000007918 */ /* 0x000fc00000000000 */
        /* <DEDUP_REMOVED lines=12> */
.L_x_9:


//--------------------- .nv.shared.reserved.0     --------------------------
	.section	.nv.shared.reserved.0,"aw",@nobits
	.weak		__nv_reservedSMEM_offset_0_alias
	.size		__nv_reservedSMEM_offset_0_alias, 0, 64
	.other		__nv_reservedSMEM_offset_0_alias,@"STO_CUDA_RESERVED_SHARED STV_DEFAULT"
__nv_reservedSMEM_offset_0_alias:
	.zero		0
	.zero		64


//--------------------- .nv.constant0._Z19game_of_life_kernelPKmPmiii --------------------------
	.section	.nv.constant0._Z19game_of_life_kernelPKmPmiii,"a",@progbits
	.sectionflags	@""
	.align	4
.nv.constant0._Z19game_of_life_kernelPKmPmiii:
	.zero		924


//--------------------- SYMBOLS --------------------------

	.type		.nv.reservedSmem.offset0,@object
	.size		.nv.reservedSmem.offset0,0x4
